	.headerflags	@"EF_CUDA_TEXMODE_UNIFIED EF_CUDA_64BIT_ADDRESS EF_CUDA_ACCELERATORS EF_CUDA_SM90 EF_CUDA_VIRTUAL_SM(EF_CUDA_SM90)"
	.elftype	@"ET_EXEC"


//--------------------- .nv.info                  --------------------------
	.section	.nv.info,"",@"SHT_CUDA_INFO"
	.align	4


	//----- nvinfo : EIATTR_REGCOUNT
	.align		4
        /*0000*/ 	.byte	0x04, 0x2f
        /*0002*/ 	.short	(.L_3 - .L_2)
	.align		4
.L_2:
        /*0004*/ 	.word	index@(triton_poi_fused__native_batch_norm_legit_no_training_add_relu_7)
        /*0008*/ 	.word	0x00000016


	//----- nvinfo : EIATTR_MIN_STACK_SIZE
	.align		4
.L_3:
        /*000c*/ 	.byte	0x04, 0x12
        /*000e*/ 	.short	(.L_5 - .L_4)
	.align		4
.L_4:
        /*0010*/ 	.word	index@(triton_poi_fused__native_batch_norm_legit_no_training_add_relu_7)
        /*0014*/ 	.word	0x00000000


	//----- nvinfo : EIATTR_FRAME_SIZE
	.align		4
.L_5:
        /*0018*/ 	.byte	0x04, 0x11
        /*001a*/ 	.short	(.L_7 - .L_6)
	.align		4
.L_6:
        /*001c*/ 	.word	index@(triton_poi_fused__native_batch_norm_legit_no_training_add_relu_7)
        /*0020*/ 	.word	0x00000000


	//----- nvinfo : EIATTR_MIN_STACK_SIZE
	.align		4
.L_7:
        /*0024*/ 	.byte	0x04, 0x12
        /*0026*/ 	.short	(.L_9 - .L_8)
	.align		4
.L_8:
        /*0028*/ 	.word	index@(triton_poi_fused__native_batch_norm_legit_no_training_add_relu_7)
        /*002c*/ 	.word	0x00000000
.L_9:


//--------------------- .nv.info.triton_poi_fused__native_batch_norm_legit_no_training_add_relu_7 --------------------------
	.section	.nv.info.triton_poi_fused__native_batch_norm_legit_no_training_add_relu_7,"",@"SHT_CUDA_INFO"
	.sectionflags	@""
	.align	4


	//----- nvinfo : EIATTR_CUDA_API_VERSION
	.align		4
        /*0000*/ 	.byte	0x04, 0x37
        /*0002*/ 	.short	(.L_11 - .L_10)
.L_10:
        /*0004*/ 	.word	0x0000007c


	//----- nvinfo : EIATTR_KPARAM_INFO
	.align		4
.L_11:
        /*0008*/ 	.byte	0x04, 0x17
        /*000a*/ 	.short	(.L_13 - .L_12)
.L_12:
        /*000c*/ 	.word	0x00000000
        /*0010*/ 	.short	0x0007
        /*0012*/ 	.short	0x0038
        /*0014*/ 	.byte	0x00, 0xf0, 0x11, 0x00


	//----- nvinfo : EIATTR_KPARAM_INFO
	.align		4
.L_13:
        /*0018*/ 	.byte	0x04, 0x17
        /*001a*/ 	.short	(.L_15 - .L_14)
.L_14:
        /*001c*/ 	.word	0x00000000
        /*0020*/ 	.short	0x0006
        /*0022*/ 	.short	0x0030
        /*0024*/ 	.byte	0x00, 0xf4, 0x21, 0x00


	//----- nvinfo : EIATTR_KPARAM_INFO
	.align		4
.L_15:
        /*0028*/ 	.byte	0x04, 0x17
        /*002a*/ 	.short	(.L_17 - .L_16)
.L_16:
        /*002c*/ 	.word	0x00000000
        /*0030*/ 	.short	0x0005
        /*0032*/ 	.short	0x0028
        /*0034*/ 	.byte	0x00, 0xf4, 0x21, 0x00


	//----- nvinfo : EIATTR_KPARAM_INFO
	.align		4
.L_17:
        /*0038*/ 	.byte	0x04, 0x17
        /*003a*/ 	.short	(.L_19 - .L_18)
.L_18:
        /*003c*/ 	.word	0x00000000
        /*0040*/ 	.short	0x0004
        /*0042*/ 	.short	0x0020
        /*0044*/ 	.byte	0x00, 0xf4, 0x21, 0x00


	//----- nvinfo : EIATTR_KPARAM_INFO
	.align		4
.L_19:
        /*0048*/ 	.byte	0x04, 0x17
        /*004a*/ 	.short	(.L_21 - .L_20)
.L_20:
        /*004c*/ 	.word	0x00000000
        /*0050*/ 	.short	0x0003
        /*0052*/ 	.short	0x0018
        /*0054*/ 	.byte	0x00, 0xf4, 0x21, 0x00


	//----- nvinfo : EIATTR_KPARAM_INFO
	.align		4
.L_21:
        /*0058*/ 	.byte	0x04, 0x17
        /*005a*/ 	.short	(.L_23 - .L_22)
.L_22:
        /*005c*/ 	.word	0x00000000
        /*0060*/ 	.short	0x0002
        /*0062*/ 	.short	0x0010
        /*0064*/ 	.byte	0x00, 0xf4, 0x21, 0x00


	//----- nvinfo : EIATTR_KPARAM_INFO
	.align		4
.L_23:
        /*0068*/ 	.byte	0x04, 0x17
        /*006a*/ 	.short	(.L_25 - .L_24)
.L_24:
        /*006c*/ 	.word	0x00000000
        /*0070*/ 	.short	0x0001
        /*0072*/ 	.short	0x0008
        /*0074*/ 	.byte	0x00, 0xf4, 0x21, 0x00


	//----- nvinfo : EIATTR_KPARAM_INFO
	.align		4
.L_25:
        /*0078*/ 	.byte	0x04, 0x17
        /*007a*/ 	.short	(.L_27 - .L_26)
.L_26:
        /*007c*/ 	.word	0x00000000
        /*0080*/ 	.short	0x0000
        /*0082*/ 	.short	0x0000
        /*0084*/ 	.byte	0x00, 0xf4, 0x21, 0x00


	//----- nvinfo : EIATTR_SPARSE_MMA_MASK
	.align		4
.L_27:
        /*0088*/ 	.byte	0x03, 0x50
        /*008a*/ 	.short	0x0000


	//----- nvinfo : EIATTR_MAXREG_COUNT
	.align		4
        /*008c*/ 	.byte	0x03, 0x1b
        /*008e*/ 	.short	0x00ff


	//----- nvinfo : EIATTR_EXIT_INSTR_OFFSETS
	.align		4
        /*0090*/ 	.byte	0x04, 0x1c
        /*0092*/ 	.short	(.L_29 - .L_28)


	//   ....[0]....
.L_28:
        /*0094*/ 	.word	0x00000340


	//   ....[1]....
        /*0098*/ 	.word	0x00000360


	//----- nvinfo : EIATTR_REQNTID
	.align		4
.L_29:
        /*009c*/ 	.byte	0x04, 0x10
        /*009e*/ 	.short	(.L_31 - .L_30)
.L_30:
        /*00a0*/ 	.word	0x00000080
        /*00a4*/ 	.word	0x00000001
        /*00a8*/ 	.word	0x00000001


	//----- nvinfo : EIATTR_CBANK_PARAM_SIZE
	.align		4
.L_31:
        /*00ac*/ 	.byte	0x03, 0x19
        /*00ae*/ 	.short	0x003c


	//----- nvinfo : EIATTR_PARAM_CBANK
	.align		4
        /*00b0*/ 	.byte	0x04, 0x0a
        /*00b2*/ 	.short	(.L_33 - .L_32)
	.align		4
.L_32:
        /*00b4*/ 	.word	index@(.nv.constant0.triton_poi_fused__native_batch_norm_legit_no_training_add_relu_7)
        /*00b8*/ 	.short	0x0210
        /*00ba*/ 	.short	0x003c


	//----- nvinfo : EIATTR_SW_WAR
	.align		4
.L_33:
        /*00bc*/ 	.byte	0x04, 0x36
        /*00be*/ 	.short	(.L_35 - .L_34)
.L_34:
        /*00c0*/ 	.word	0x00000008
.L_35:


//--------------------- .nv.callgraph             --------------------------
	.section	.nv.callgraph,"",@"SHT_CUDA_CALLGRAPH"
	.align	4
	.sectionentsize	8
	.align		4
        /*0000*/ 	.word	0x00000000
	.align		4
        /*0004*/ 	.word	0xffffffff
	.align		4
        /*0008*/ 	.word	0x00000000
	.align		4
        /*000c*/ 	.word	0xfffffffe
	.align		4
        /*0010*/ 	.word	0x00000000
	.align		4
        /*0014*/ 	.word	0xfffffffd
	.align		4
        /*0018*/ 	.word	0x00000000
	.align		4
        /*001c*/ 	.word	0xfffffffc


//--------------------- .nv.constant4             --------------------------
	.section	.nv.constant4,"a",@progbits
	.align	8
	.align		8
.nv.constant4:
        /*0000*/ 	.dword	_$_str
	.align		8
        /*0008*/ 	.dword	_$_str_$_2


//--------------------- .text.triton_poi_fused__native_batch_norm_legit_no_training_add_relu_7 --------------------------
	.section	.text.triton_poi_fused__native_batch_norm_legit_no_training_add_relu_7,"ax",@progbits
	.align	128
        .global         triton_poi_fused__native_batch_norm_legit_no_training_add_relu_7
        .type           triton_poi_fused__native_batch_norm_legit_no_training_add_relu_7,@function
        .size           triton_poi_fused__native_batch_norm_legit_no_training_add_relu_7,(.L_x_1 - triton_poi_fused__native_batch_norm_legit_no_training_add_relu_7)
        .other          triton_poi_fused__native_batch_norm_legit_no_training_add_relu_7,@"STO_CUDA_ENTRY STV_DEFAULT"
triton_poi_fused__native_batch_norm_legit_no_training_add_relu_7:
.text.triton_poi_fused__native_batch_norm_legit_no_training_add_relu_7:
[----:B------:R-:W0:Y:S01]  /*0000*/  LDC R1, c[0x0][0x28] ;  /* 0x00000a00ff017b82 */ /* 0x000e220000000800 */
[----:B------:R-:W1:Y:S07]  /*0010*/  S2R R0, SR_TID.X ;  /* 0x0000000000007919 */ /* 0x000e6e0000002100 */
[----:B------:R-:W2:Y:S01]  /*0020*/  LDC.64 R12, c[0x0][0x220] ;  /* 0x00008800ff0c7b82 */ /* 0x000ea20000000a00 */
[----:B------:R-:W-:Y:S01]  /*0030*/  ULDC.64 UR4, c[0x0][0x208] ;  /* 0x0000820000047ab9 */ /* 0x000fe20000000a00 */
[----:B------:R-:W3:Y:S06]  /*0040*/  S2R R3, SR_CTAID.X ;  /* 0x0000000000037919 */ /* 0x000eec0000002500 */
[----:B------:R-:W4:Y:S08]  /*0050*/  LDC.64 R8, c[0x0][0x210] ;  /* 0x00008400ff087b82 */ /* 0x000f300000000a00 */
[----:B------:R-:W5:Y:S08]  /*0060*/  LDC.64 R10, c[0x0][0x218] ;  /* 0x00008600ff0a7b82 */ /* 0x000f700000000a00 */
[----:B------:R-:W5:Y:S01]  /*0070*/  LDC.64 R14, c[0x0][0x228] ;  /* 0x00008a00ff0e7b82 */ /* 0x000f620000000a00 */
[----:B-1----:R-:W-:-:S07]  /*0080*/  LOP3.LUT R0, R0, 0x7f, RZ, 0xc0, !PT ;  /* 0x0000007f00007812 */ /* 0x002fce00078ec0ff */
[----:B------:R-:W1:Y:S01]  /*0090*/  LDC.64 R16, c[0x0][0x230] ;  /* 0x00008c00ff107b82 */ /* 0x000e620000000a00 */
[----:B---3--:R-:W-:Y:S02]  /*00a0*/  SHF.R.S32.HI R2, RZ, 0x18, R3 ;  /* 0x00000018ff027819 */ /* 0x008fe40000011403 */
[----:B------:R-:W-:Y:S02]  /*00b0*/  LEA R0, R3, R0, 0x7 ;  /* 0x0000000003007211 */ /* 0x000fe400078e38ff */
[----:B------:R-:W-:-:S03]  /*00c0*/  SGXT R3, R2, 0x1 ;  /* 0x000000010203781a */ /* 0x000fc60000000200 */
[----:B------:R-:W3:Y:S01]  /*00d0*/  LDC.64 R4, c[0x0][0x238] ;  /* 0x00008e00ff047b82 */ /* 0x000ee20000000a00 */
[----:B------:R-:W-:Y:S02]  /*00e0*/  ISETP.GE.AND P0, PT, R0, 0x400, PT ;  /* 0x000004000000780c */ /* 0x000fe40003f06270 */
[----:B------:R-:W-:-:S04]  /*00f0*/  LEA.HI R3, R3, R0, RZ, 0x8 ;  /* 0x0000000003037211 */ /* 0x000fc800078f40ff */
[----:B------:R-:W-:-:S04]  /*0100*/  LOP3.LUT R3, R3, 0xffffff00, RZ, 0xc0, !PT ;  /* 0xffffff0003037812 */ /* 0x000fc800078ec0ff */
[----:B------:R-:W-:Y:S02]  /*0110*/  IADD3 R19, R0, -R3, RZ ;  /* 0x8000000300137210 */ /* 0x000fe40007ffe0ff */
[----:B------:R-:W-:-:S03]  /*0120*/  CS2R R2, SRZ ;  /* 0x0000000000027805 */ /* 0x000fc6000001ff00 */
[----:B--2---:R-:W-:-:S05]  /*0130*/  IMAD.WIDE R12, R19, 0x4, R12 ;  /* 0x00000004130c7825 */ /* 0x004fca00078e020c */
[----:B------:R2:W3:Y:S01]  /*0140*/  @!P0 LDG.E.EL R2, desc[UR4][R12.64] ;  /* 0x000000040c028981 */ /* 0x0004e2000c2e1900 */
[----:B------:R-:W-:Y:S01]  /*0150*/  CS2R R6, SRZ ;  /* 0x0000000000067805 */ /* 0x000fe2000001ff00 */
[----:B----4-:R-:W-:-:S04]  /*0160*/  IMAD.WIDE R8, R0, 0x4, R8 ;  /* 0x0000000400087825 */ /* 0x010fc800078e0208 */
[C---:B-----5:R-:W-:Y:S01]  /*0170*/  IMAD.WIDE R10, R19.reuse, 0x4, R10 ;  /* 0x00000004130a7825 */ /* 0x060fe200078e020a */
[----:B------:R4:W5:Y:S03]  /*0180*/  @!P0 LDG.E R3, desc[UR4][R8.64] ;  /* 0x0000000408038981 */ /* 0x000966000c1e1900 */
[C---:B0-2---:R-:W-:Y:S01]  /*0190*/  IMAD.WIDE R12, R19.reuse, 0x4, R14 ;  /* 0x00000004130c7825 */ /* 0x045fe200078e020e */
[----:B------:R0:W5:Y:S03]  /*01a0*/  @!P0 LDG.E.EL R6, desc[UR4][R10.64] ;  /* 0x000000040a068981 */ /* 0x000166000c2e1900 */
[----:B-1----:R-:W-:Y:S01]  /*01b0*/  IMAD.WIDE R14, R19, 0x4, R16 ;  /* 0x00000004130e7825 */ /* 0x002fe200078e0210 */
[----:B------:R-:W-:Y:S01]  /*01c0*/  CS2R R16, SRZ ;  /* 0x0000000000107805 */ /* 0x000fe2000001ff00 */
[----:B------:R-:W2:Y:S01]  /*01d0*/  @!P0 LDG.E.EL R7, desc[UR4][R12.64] ;  /* 0x000000040c078981 */ /* 0x000ea2000c2e1900 */
[----:B----4-:R-:W1:Y:S01]  /*01e0*/  LDC.64 R8, c[0x0][0x240] ;  /* 0x00009000ff087b82 */ /* 0x010e620000000a00 */
[----:B---3--:R-:W-:-:S03]  /*01f0*/  IMAD.WIDE R4, R0, 0x4, R4 ;  /* 0x0000000400047825 */ /* 0x008fc600078e0204 */
[----:B------:R-:W2:Y:S04]  /*0200*/  @!P0 LDG.E.EL R16, desc[UR4][R14.64] ;  /* 0x000000040e108981 */ /* 0x000ea8000c2e1900 */
[----:B------:R-:W3:Y:S01]  /*0210*/  @!P0 LDG.E R17, desc[UR4][R4.64] ;  /* 0x0000000404118981 */ /* 0x000ee2000c1e1900 */
[----:B0-----:R-:W-:Y:S01]  /*0220*/  HFMA2.MMA R11, -RZ, RZ, 1.625, 0 ;  /* 0x3e800000ff0b7435 */ /* 0x001fe200000001ff */
[----:B------:R-:W-:-:S04]  /*0230*/  FADD R2, R2, 9.9999997473787516356e-06 ;  /* 0x3727c5ac02027421 */ /* 0x000fc80000000000 */
[----:B------:R-:W0:Y:S01]  /*0240*/  MUFU.SQRT R10, R2 ;  /* 0x00000002000a7308 */ /* 0x000e220000002000 */
[----:B-----5:R-:W-:Y:S01]  /*0250*/  FADD R3, -R6, R3 ;  /* 0x0000000306037221 */ /* 0x020fe20000000100 */
[C---:B0-----:R-:W-:Y:S02]  /*0260*/  FSETP.GT.AND P1, PT, R10.reuse, 8.50705917302346158658e+37, PT ;  /* 0x7e8000000a00780b */ /* 0x041fe40003f24000 */
[----:B------:R-:W-:Y:S02]  /*0270*/  FSETP.GEU.AND P2, PT, R10, 1.175494350822287508e-38, PT ;  /* 0x008000000a00780b */ /* 0x000fe40003f4e000 */
[----:B------:R-:W-:-:S09]  /*0280*/  FSEL R11, R11, 1, P1 ;  /* 0x3f8000000b0b7808 */ /* 0x000fd20000800000 */
[----:B------:R-:W-:Y:S02]  /*0290*/  @P1 FMUL R10, R10, 0.25 ;  /* 0x3e8000000a0a1820 */ /* 0x000fe40000400000 */
[----:B------:R-:W-:Y:S02]  /*02a0*/  @!P2 FMUL R11, R11, 16777216 ;  /* 0x4b8000000b0ba820 */ /* 0x000fe40000400000 */
[----:B------:R-:W-:-:S06]  /*02b0*/  @!P2 FMUL R10, R10, 16777216 ;  /* 0x4b8000000a0aa820 */ /* 0x000fcc0000400000 */
[----:B------:R-:W0:Y:S02]  /*02c0*/  MUFU.RCP R10, R10 ;  /* 0x0000000a000a7308 */ /* 0x000e240000001000 */
[----:B0-----:R-:W-:-:S04]  /*02d0*/  FMUL R2, R10, R11 ;  /* 0x0000000b0a027220 */ /* 0x001fc80000400000 */
[----:B------:R-:W-:-:S04]  /*02e0*/  FMUL R3, R3, R2 ;  /* 0x0000000203037220 */ /* 0x000fc80000400000 */
[----:B--2---:R-:W-:Y:S01]  /*02f0*/  FFMA R16, R3, R7, R16 ;  /* 0x0000000703107223 */ /* 0x004fe20000000010 */
[----:B-1----:R-:W-:-:S04]  /*0300*/  IMAD.WIDE R2, R0, 0x4, R8 ;  /* 0x0000000400027825 */ /* 0x002fc800078e0208 */
[C---:B---3--:R-:W-:Y:S01]  /*0310*/  FADD R4, R16.reuse, R17 ;  /* 0x0000001110047221 */ /* 0x048fe20000000000 */
[----:B------:R-:W-:-:S04]  /*0320*/  FSETP.GEU.AND P1, PT, R16, -R17, PT ;  /* 0x800000111000720b */ /* 0x000fc80003f2e000 */
[----:B------:R-:W-:Y:S01]  /*0330*/  FSEL R5, R4, RZ, P1 ;  /* 0x000000ff04057208 */ /* 0x000fe20000800000 */
[----:B------:R-:W-:Y:S08]  /*0340*/  @P0 EXIT ;  /* 0x000000000000094d */ /* 0x000ff00003800000 */
[----:B------:R-:W-:Y:S01]  /*0350*/  STG.E desc[UR4][R2.64], R5 ;  /* 0x0000000502007986 */ /* 0x000fe2000c101904 */
[----:B------:R-:W-:Y:S05]  /*0360*/  EXIT ;  /* 0x000000000000794d */ /* 0x000fea0003800000 */
.L_x_0:
[----:B------:R-:W-:-:S00]  /*0370*/  BRA `(.L_x_0) ;  /* 0xfffffffc00fc7947 */ /* 0x000fc0000383ffff */
[----:B------:R-:W-:-:S00]  /*0380*/  NOP ;  /* 0x0000000000007918 */ /* 0x000fc00000000000 */
[----:B------:R-:W-:-:S00]  /*0390*/  NOP ;  /* 0x0000000000007918 */ /* 0x000fc00000000000 */
[----:B------:R-:W-:-:S00]  /*03a0*/  NOP ;  /* 0x0000000000007918 */ /* 0x000fc00000000000 */
[----:B------:R-:W-:-:S00]  /*03b0*/  NOP ;  /* 0x0000000000007918 */ /* 0x000fc00000000000 */
[----:B------:R-:W-:-:S00]  /*03c0*/  NOP ;  /* 0x0000000000007918 */ /* 0x000fc00000000000 */
[----:B------:R-:W-:-:S00]  /*03d0*/  NOP ;  /* 0x0000000000007918 */ /* 0x000fc00000000000 */
[----:B------:R-:W-:-:S00]  /*03e0*/  NOP ;  /* 0x0000000000007918 */ /* 0x000fc00000000000 */
[----:B------:R-:W-:-:S00]  /*03f0*/  NOP ;  /* 0x0000000000007918 */ /* 0x000fc00000000000 */
.L_x_1:


//--------------------- .nv.global.init           --------------------------
	.section	.nv.global.init,"aw",@progbits
.nv.global.init:
	.type		_$_str,@object
	.size		_$_str,(_$_str_$_2 - _$_str)
_$_str:
        /*0000*/ 	.byte	0x5f, 0x5f, 0x43, 0x55, 0x44, 0x41, 0x5f, 0x46, 0x54, 0x5a, 0x00
	.type		_$_str_$_2,@object
	.size		_$_str_$_2,(.L_1 - _$_str_$_2)
_$_str_$_2:
        /*000b*/ 	.byte	0x5f, 0x5f, 0x43, 0x55, 0x44, 0x41, 0x5f, 0x50, 0x52, 0x45, 0x43, 0x5f, 0x53, 0x51, 0x52, 0x54
        /*001b*/ 	.byte	0x00
.L_1:


//--------------------- .nv.constant0.triton_poi_fused__native_batch_norm_legit_no_training_add_relu_7 --------------------------
	.section	.nv.constant0.triton_poi_fused__native_batch_norm_legit_no_training_add_relu_7,"a",@progbits
	.sectionflags	@""
	.align	4
.nv.constant0.triton_poi_fused__native_batch_norm_legit_no_training_add_relu_7:
	.zero		588
